//
// Generated by NVIDIA NVVM Compiler
//
// Compiler Build ID: CL-36424714
// Cuda compilation tools, release 13.0, V13.0.88
// Based on NVVM 20.0.0
//

.version 9.0
.target sm_100
.address_size 64

	// .globl	_Z19calc_sq_dist_kernelPKdS0_Pdi

.visible .entry _Z19calc_sq_dist_kernelPKdS0_Pdi(
	.param .u64 .ptr .align 1 _Z19calc_sq_dist_kernelPKdS0_Pdi_param_0,
	.param .u64 .ptr .align 1 _Z19calc_sq_dist_kernelPKdS0_Pdi_param_1,
	.param .u64 .ptr .align 1 _Z19calc_sq_dist_kernelPKdS0_Pdi_param_2,
	.param .u32 _Z19calc_sq_dist_kernelPKdS0_Pdi_param_3
)
{
	.reg .pred 	%p<10>;
	.reg .b32 	%r<37>;
	.reg .b64 	%rd<23>;
	.reg .b64 	%fd<141>;

	ld.param.u64 	%rd6, [_Z19calc_sq_dist_kernelPKdS0_Pdi_param_0];
	ld.param.u64 	%rd7, [_Z19calc_sq_dist_kernelPKdS0_Pdi_param_1];
	ld.param.u64 	%rd5, [_Z19calc_sq_dist_kernelPKdS0_Pdi_param_2];
	ld.param.u32 	%r23, [_Z19calc_sq_dist_kernelPKdS0_Pdi_param_3];
	cvta.to.global.u64 	%rd1, %rd7;
	cvta.to.global.u64 	%rd2, %rd6;
	mov.u32 	%r24, %ctaid.x;
	mov.u32 	%r25, %ntid.x;
	mov.u32 	%r26, %tid.x;
	mad.lo.s32 	%r1, %r24, %r25, %r26;
	setp.lt.s32 	%p1, %r23, 1;
	mov.f64 	%fd140, 0d0000000000000000;
	@%p1 bra 	$L__BB0_13;
	mul.lo.s32 	%r2, %r23, %r1;
	and.b32  	%r3, %r23, 15;
	setp.lt.u32 	%p2, %r23, 16;
	mov.f64 	%fd140, 0d0000000000000000;
	mov.b32 	%r33, 0;
	@%p2 bra 	$L__BB0_4;
	and.b32  	%r33, %r23, 2147483632;
	neg.s32 	%r31, %r33;
	add.s64 	%rd3, %rd2, 64;
	add.s64 	%rd4, %rd1, 64;
	mov.f64 	%fd140, 0d0000000000000000;
	mov.u32 	%r30, %r2;
$L__BB0_3:
	.pragma "nounroll";
	mul.wide.s32 	%rd8, %r30, 8;
	add.s64 	%rd9, %rd3, %rd8;
	add.s64 	%rd10, %rd4, %rd8;
	ld.global.f64 	%fd18, [%rd9+-64];
	ld.global.f64 	%fd19, [%rd10+-64];
	sub.f64 	%fd20, %fd18, %fd19;
	fma.rn.f64 	%fd21, %fd20, %fd20, %fd140;
	ld.global.f64 	%fd22, [%rd9+-56];
	ld.global.f64 	%fd23, [%rd10+-56];
	sub.f64 	%fd24, %fd22, %fd23;
	fma.rn.f64 	%fd25, %fd24, %fd24, %fd21;
	ld.global.f64 	%fd26, [%rd9+-48];
	ld.global.f64 	%fd27, [%rd10+-48];
	sub.f64 	%fd28, %fd26, %fd27;
	fma.rn.f64 	%fd29, %fd28, %fd28, %fd25;
	ld.global.f64 	%fd30, [%rd9+-40];
	ld.global.f64 	%fd31, [%rd10+-40];
	sub.f64 	%fd32, %fd30, %fd31;
	fma.rn.f64 	%fd33, %fd32, %fd32, %fd29;
	ld.global.f64 	%fd34, [%rd9+-32];
	ld.global.f64 	%fd35, [%rd10+-32];
	sub.f64 	%fd36, %fd34, %fd35;
	fma.rn.f64 	%fd37, %fd36, %fd36, %fd33;
	ld.global.f64 	%fd38, [%rd9+-24];
	ld.global.f64 	%fd39, [%rd10+-24];
	sub.f64 	%fd40, %fd38, %fd39;
	fma.rn.f64 	%fd41, %fd40, %fd40, %fd37;
	ld.global.f64 	%fd42, [%rd9+-16];
	ld.global.f64 	%fd43, [%rd10+-16];
	sub.f64 	%fd44, %fd42, %fd43;
	fma.rn.f64 	%fd45, %fd44, %fd44, %fd41;
	ld.global.f64 	%fd46, [%rd9+-8];
	ld.global.f64 	%fd47, [%rd10+-8];
	sub.f64 	%fd48, %fd46, %fd47;
	fma.rn.f64 	%fd49, %fd48, %fd48, %fd45;
	ld.global.f64 	%fd50, [%rd9];
	ld.global.f64 	%fd51, [%rd10];
	sub.f64 	%fd52, %fd50, %fd51;
	fma.rn.f64 	%fd53, %fd52, %fd52, %fd49;
	ld.global.f64 	%fd54, [%rd9+8];
	ld.global.f64 	%fd55, [%rd10+8];
	sub.f64 	%fd56, %fd54, %fd55;
	fma.rn.f64 	%fd57, %fd56, %fd56, %fd53;
	ld.global.f64 	%fd58, [%rd9+16];
	ld.global.f64 	%fd59, [%rd10+16];
	sub.f64 	%fd60, %fd58, %fd59;
	fma.rn.f64 	%fd61, %fd60, %fd60, %fd57;
	ld.global.f64 	%fd62, [%rd9+24];
	ld.global.f64 	%fd63, [%rd10+24];
	sub.f64 	%fd64, %fd62, %fd63;
	fma.rn.f64 	%fd65, %fd64, %fd64, %fd61;
	ld.global.f64 	%fd66, [%rd9+32];
	ld.global.f64 	%fd67, [%rd10+32];
	sub.f64 	%fd68, %fd66, %fd67;
	fma.rn.f64 	%fd69, %fd68, %fd68, %fd65;
	ld.global.f64 	%fd70, [%rd9+40];
	ld.global.f64 	%fd71, [%rd10+40];
	sub.f64 	%fd72, %fd70, %fd71;
	fma.rn.f64 	%fd73, %fd72, %fd72, %fd69;
	ld.global.f64 	%fd74, [%rd9+48];
	ld.global.f64 	%fd75, [%rd10+48];
	sub.f64 	%fd76, %fd74, %fd75;
	fma.rn.f64 	%fd77, %fd76, %fd76, %fd73;
	ld.global.f64 	%fd78, [%rd9+56];
	ld.global.f64 	%fd79, [%rd10+56];
	sub.f64 	%fd80, %fd78, %fd79;
	fma.rn.f64 	%fd140, %fd80, %fd80, %fd77;
	add.s32 	%r31, %r31, 16;
	add.s32 	%r30, %r30, 16;
	setp.ne.s32 	%p3, %r31, 0;
	@%p3 bra 	$L__BB0_3;
$L__BB0_4:
	setp.eq.s32 	%p4, %r3, 0;
	@%p4 bra 	$L__BB0_13;
	and.b32  	%r11, %r23, 7;
	setp.lt.u32 	%p5, %r3, 8;
	@%p5 bra 	$L__BB0_7;
	add.s32 	%r28, %r33, %r2;
	mul.wide.s32 	%rd11, %r28, 8;
	add.s64 	%rd12, %rd2, %rd11;
	ld.global.f64 	%fd82, [%rd12];
	add.s64 	%rd13, %rd1, %rd11;
	ld.global.f64 	%fd83, [%rd13];
	sub.f64 	%fd84, %fd82, %fd83;
	fma.rn.f64 	%fd85, %fd84, %fd84, %fd140;
	ld.global.f64 	%fd86, [%rd12+8];
	ld.global.f64 	%fd87, [%rd13+8];
	sub.f64 	%fd88, %fd86, %fd87;
	fma.rn.f64 	%fd89, %fd88, %fd88, %fd85;
	ld.global.f64 	%fd90, [%rd12+16];
	ld.global.f64 	%fd91, [%rd13+16];
	sub.f64 	%fd92, %fd90, %fd91;
	fma.rn.f64 	%fd93, %fd92, %fd92, %fd89;
	ld.global.f64 	%fd94, [%rd12+24];
	ld.global.f64 	%fd95, [%rd13+24];
	sub.f64 	%fd96, %fd94, %fd95;
	fma.rn.f64 	%fd97, %fd96, %fd96, %fd93;
	ld.global.f64 	%fd98, [%rd12+32];
	ld.global.f64 	%fd99, [%rd13+32];
	sub.f64 	%fd100, %fd98, %fd99;
	fma.rn.f64 	%fd101, %fd100, %fd100, %fd97;
	ld.global.f64 	%fd102, [%rd12+40];
	ld.global.f64 	%fd103, [%rd13+40];
	sub.f64 	%fd104, %fd102, %fd103;
	fma.rn.f64 	%fd105, %fd104, %fd104, %fd101;
	ld.global.f64 	%fd106, [%rd12+48];
	ld.global.f64 	%fd107, [%rd13+48];
	sub.f64 	%fd108, %fd106, %fd107;
	fma.rn.f64 	%fd109, %fd108, %fd108, %fd105;
	ld.global.f64 	%fd110, [%rd12+56];
	ld.global.f64 	%fd111, [%rd13+56];
	sub.f64 	%fd112, %fd110, %fd111;
	fma.rn.f64 	%fd140, %fd112, %fd112, %fd109;
	add.s32 	%r33, %r33, 8;
$L__BB0_7:
	setp.eq.s32 	%p6, %r11, 0;
	@%p6 bra 	$L__BB0_13;
	and.b32  	%r14, %r23, 3;
	setp.lt.u32 	%p7, %r11, 4;
	@%p7 bra 	$L__BB0_10;
	add.s32 	%r29, %r33, %r2;
	mul.wide.s32 	%rd14, %r29, 8;
	add.s64 	%rd15, %rd2, %rd14;
	ld.global.f64 	%fd114, [%rd15];
	add.s64 	%rd16, %rd1, %rd14;
	ld.global.f64 	%fd115, [%rd16];
	sub.f64 	%fd116, %fd114, %fd115;
	fma.rn.f64 	%fd117, %fd116, %fd116, %fd140;
	ld.global.f64 	%fd118, [%rd15+8];
	ld.global.f64 	%fd119, [%rd16+8];
	sub.f64 	%fd120, %fd118, %fd119;
	fma.rn.f64 	%fd121, %fd120, %fd120, %fd117;
	ld.global.f64 	%fd122, [%rd15+16];
	ld.global.f64 	%fd123, [%rd16+16];
	sub.f64 	%fd124, %fd122, %fd123;
	fma.rn.f64 	%fd125, %fd124, %fd124, %fd121;
	ld.global.f64 	%fd126, [%rd15+24];
	ld.global.f64 	%fd127, [%rd16+24];
	sub.f64 	%fd128, %fd126, %fd127;
	fma.rn.f64 	%fd140, %fd128, %fd128, %fd125;
	add.s32 	%r33, %r33, 4;
$L__BB0_10:
	setp.eq.s32 	%p8, %r14, 0;
	@%p8 bra 	$L__BB0_13;
	add.s32 	%r36, %r33, %r2;
	neg.s32 	%r35, %r14;
$L__BB0_12:
	.pragma "nounroll";
	mul.wide.s32 	%rd17, %r36, 8;
	add.s64 	%rd18, %rd1, %rd17;
	add.s64 	%rd19, %rd2, %rd17;
	ld.global.f64 	%fd129, [%rd19];
	ld.global.f64 	%fd130, [%rd18];
	sub.f64 	%fd131, %fd129, %fd130;
	fma.rn.f64 	%fd140, %fd131, %fd131, %fd140;
	add.s32 	%r36, %r36, 1;
	add.s32 	%r35, %r35, 1;
	setp.ne.s32 	%p9, %r35, 0;
	@%p9 bra 	$L__BB0_12;
$L__BB0_13:
	cvta.to.global.u64 	%rd20, %rd5;
	mul.wide.s32 	%rd21, %r1, 8;
	add.s64 	%rd22, %rd20, %rd21;
	st.global.f64 	[%rd22], %fd140;
	ret;

}


// ===== COMPILED SASS (sm_100) =====

	.target	sm_100

	.elftype	@"ET_EXEC"


//--------------------- .note.nv.tkinfo           --------------------------
	.section	.note.nv.tkinfo,"",@"SHT_NOTE"
	.sectionflags	@"SHF_NOTE_NV_TKINFO"
	.tkinfo
        /*0018*/ 	.word	0x00000002
        /*0030*/ 	.string	""
        /*0030*/ 	.string	"ptxas"
        /*0030*/ 	.string	"Cuda compilation tools, release 13.0, V13.0.88"
        /*0030*/ 	.string	"Build cuda_13.0.r13.0/compiler.36424714_0"
        /*0030*/ 	.string	"-arch sm_100 -m 64 "



//--------------------- .note.nv.cuinfo           --------------------------
	.section	.note.nv.cuinfo,"",@"SHT_NOTE"
	.sectionflags	@"SHF_NOTE_NV_CUINFO"
        /*0018*/ 	.short	0x0002
        /*001a*/ 	.short	0x0064
        /*001c*/ 	.short	0x0082
	.zero		2


//--------------------- .nv.info                  --------------------------
	.section	.nv.info,"",@"SHT_CUDA_INFO"
	.align	4


	//----- nvinfo : EIATTR_REGCOUNT
	.align		4
        /*0000*/ 	.byte	0x04, 0x2f
        /*0002*/ 	.short	(.L_1 - .L_0)
	.align		4
.L_0:
        /*0004*/ 	.word	index@(_Z19calc_sq_dist_kernelPKdS0_Pdi)
        /*0008*/ 	.word	0x00000020


	//----- nvinfo : EIATTR_FRAME_SIZE
	.align		4
.L_1:
        /*000c*/ 	.byte	0x04, 0x11
        /*000e*/ 	.short	(.L_3 - .L_2)
	.align		4
.L_2:
        /*0010*/ 	.word	index@(_Z19calc_sq_dist_kernelPKdS0_Pdi)
        /*0014*/ 	.word	0x00000000


	//----- nvinfo : EIATTR_MIN_STACK_SIZE
	.align		4
.L_3:
        /*0018*/ 	.byte	0x04, 0x12
        /*001a*/ 	.short	(.L_5 - .L_4)
	.align		4
.L_4:
        /*001c*/ 	.word	index@(_Z19calc_sq_dist_kernelPKdS0_Pdi)
        /*0020*/ 	.word	0x00000000
.L_5:


//--------------------- .nv.compat                --------------------------
	.section	.nv.compat,"",@"SHT_CUDA_COMPAT_INFO"
	.align	4
        /*0000*/ 	.byte	0x02, 0x09, 0x00, 0x00, 0x02, 0x02, 0x01, 0x00, 0x02, 0x05, 0x05, 0x00, 0x03, 0x07, 0x01, 0x01
        /*0010*/ 	.byte	0x02, 0x03, 0x00, 0x00, 0x02, 0x06, 0x01, 0x00, 0x04, 0x0b, 0x08, 0x00, 0x01, 0x00, 0x00, 0x00
        /*0020*/ 	.byte	0x00, 0x00, 0x00, 0x00


//--------------------- .nv.info._Z19calc_sq_dist_kernelPKdS0_Pdi --------------------------
	.section	.nv.info._Z19calc_sq_dist_kernelPKdS0_Pdi,"",@"SHT_CUDA_INFO"
	.sectionflags	@""
	.align	4


	//----- nvinfo : EIATTR_CUDA_API_VERSION
	.align		4
        /*0000*/ 	.byte	0x04, 0x37
        /*0002*/ 	.short	(.L_7 - .L_6)
.L_6:
        /*0004*/ 	.word	0x00000082


	//----- nvinfo : EIATTR_KPARAM_INFO
	.align		4
.L_7:
        /*0008*/ 	.byte	0x04, 0x17
        /*000a*/ 	.short	(.L_9 - .L_8)
.L_8:
        /*000c*/ 	.word	0x00000000
        /*0010*/ 	.short	0x0003
        /*0012*/ 	.short	0x0018
        /*0014*/ 	.byte	0x00, 0xf0, 0x11, 0x00


	//----- nvinfo : EIATTR_KPARAM_INFO
	.align		4
.L_9:
        /*0018*/ 	.byte	0x04, 0x17
        /*001a*/ 	.short	(.L_11 - .L_10)
.L_10:
        /*001c*/ 	.word	0x00000000
        /*0020*/ 	.short	0x0002
        /*0022*/ 	.short	0x0010
        /*0024*/ 	.byte	0x00, 0xf5, 0x21, 0x00


	//----- nvinfo : EIATTR_KPARAM_INFO
	.align		4
.L_11:
        /*0028*/ 	.byte	0x04, 0x17
        /*002a*/ 	.short	(.L_13 - .L_12)
.L_12:
        /*002c*/ 	.word	0x00000000
        /*0030*/ 	.short	0x0001
        /*0032*/ 	.short	0x0008
        /*0034*/ 	.byte	0x00, 0xf5, 0x21, 0x00


	//----- nvinfo : EIATTR_KPARAM_INFO
	.align		4
.L_13:
        /*0038*/ 	.byte	0x04, 0x17
        /*003a*/ 	.short	(.L_15 - .L_14)
.L_14:
        /*003c*/ 	.word	0x00000000
        /*0040*/ 	.short	0x0000
        /*0042*/ 	.short	0x0000
        /*0044*/ 	.byte	0x00, 0xf5, 0x21, 0x00


	//----- nvinfo : EIATTR_SPARSE_MMA_MASK
	.align		4
.L_15:
        /*0048*/ 	.byte	0x03, 0x50
        /*004a*/ 	.short	0x0000


	//----- nvinfo : EIATTR_MAXREG_COUNT
	.align		4
        /*004c*/ 	.byte	0x03, 0x1b
        /*004e*/ 	.short	0x00ff


	//----- nvinfo : EIATTR_MERCURY_ISA_VERSION
	.align		4
        /*0050*/ 	.byte	0x03, 0x5f
        /*0052*/ 	.short	0x0101


	//----- nvinfo : EIATTR_VRC_CTA_INIT_COUNT
	.align		4
        /*0054*/ 	.byte	0x02, 0x4a
	.zero		1
	.zero		1


	//----- nvinfo : EIATTR_EXIT_INSTR_OFFSETS
	.align		4
        /*0058*/ 	.byte	0x04, 0x1c
        /*005a*/ 	.short	(.L_17 - .L_16)


	//   ....[0]....
.L_16:
        /*005c*/ 	.word	0x00000bc0


	//----- nvinfo : EIATTR_CBANK_PARAM_SIZE
	.align		4
.L_17:
        /*0060*/ 	.byte	0x03, 0x19
        /*0062*/ 	.short	0x001c


	//----- nvinfo : EIATTR_PARAM_CBANK
	.align		4
        /*0064*/ 	.byte	0x04, 0x0a
        /*0066*/ 	.short	(.L_19 - .L_18)
	.align		4
.L_18:
        /*0068*/ 	.word	index@(.nv.constant0._Z19calc_sq_dist_kernelPKdS0_Pdi)
        /*006c*/ 	.short	0x0380
        /*006e*/ 	.short	0x001c


	//----- nvinfo : EIATTR_SW_WAR
	.align		4
.L_19:
        /*0070*/ 	.byte	0x04, 0x36
        /*0072*/ 	.short	(.L_21 - .L_20)
.L_20:
        /*0074*/ 	.word	0x00000008
.L_21:


//--------------------- .nv.callgraph             --------------------------
	.section	.nv.callgraph,"",@"SHT_CUDA_CALLGRAPH"
	.align	4
	.sectionentsize	8
	.align		4
        /*0000*/ 	.word	0x00000000
	.align		4
        /*0004*/ 	.word	0xffffffff
	.align		4
        /*0008*/ 	.word	0x00000000
	.align		4
        /*000c*/ 	.word	0xfffffffe
	.align		4
        /*0010*/ 	.word	0x00000000
	.align		4
        /*0014*/ 	.word	0xfffffffd
	.align		4
        /*0018*/ 	.word	0x00000000
	.align		4
        /*001c*/ 	.word	0xfffffffc


//--------------------- .text._Z19calc_sq_dist_kernelPKdS0_Pdi --------------------------
	.section	.text._Z19calc_sq_dist_kernelPKdS0_Pdi,"ax",@progbits
	.align	128
        .global         _Z19calc_sq_dist_kernelPKdS0_Pdi
        .type           _Z19calc_sq_dist_kernelPKdS0_Pdi,@function
        .size           _Z19calc_sq_dist_kernelPKdS0_Pdi,(.L_x_7 - _Z19calc_sq_dist_kernelPKdS0_Pdi)
        .other          _Z19calc_sq_dist_kernelPKdS0_Pdi,@"STO_CUDA_ENTRY STV_DEFAULT"
_Z19calc_sq_dist_kernelPKdS0_Pdi:
.text._Z19calc_sq_dist_kernelPKdS0_Pdi:
[----:B------:R-:W-:Y:S01]  /*0000*/  LDC R1, c[0x0][0x37c] ;  /* 0x0000df00ff017b82 */ /* 0x000fe20000000800 */
[----:B------:R-:W0:Y:S01]  /*0010*/  S2R R3, SR_TID.X ;  /* 0x0000000000037919 */ /* 0x000e220000002100 */
[----:B------:R-:W1:Y:S06]  /*0020*/  LDCU UR9, c[0x0][0x398] ;  /* 0x00007300ff0977ac */ /* 0x000e6c0008000800 */
[----:B------:R-:W0:Y:S01]  /*0030*/  S2UR UR4, SR_CTAID.X ;  /* 0x00000000000479c3 */ /* 0x000e220000002500 */
[----:B------:R-:W-:Y:S01]  /*0040*/  CS2R R6, SRZ ;  /* 0x0000000000067805 */ /* 0x000fe2000001ff00 */
[----:B------:R-:W2:Y:S06]  /*0050*/  LDCU.64 UR16, c[0x0][0x358] ;  /* 0x00006b00ff1077ac */ /* 0x000eac0008000a00 */
[----:B------:R-:W0:Y:S01]  /*0060*/  LDC R0, c[0x0][0x360] ;  /* 0x0000d800ff007b82 */ /* 0x000e220000000800 */
[----:B-1----:R-:W-:Y:S01]  /*0070*/  UISETP.GE.AND UP0, UPT, UR9, 0x1, UPT ;  /* 0x000000010900788c */ /* 0x002fe2000bf06270 */
[----:B0-----:R-:W-:-:S08]  /*0080*/  IMAD R0, R0, UR4, R3 ;  /* 0x0000000400007c24 */ /* 0x001fd0000f8e0203 */
[----:B--2---:R-:W-:Y:S05]  /*0090*/  BRA.U !UP0, `(.L_x_0) ;  /* 0x0000000908bc7547 */ /* 0x004fea000b800000 */
[----:B------:R-:W-:Y:S02]  /*00a0*/  UISETP.GE.U32.AND UP1, UPT, UR9, 0x10, UPT ;  /* 0x000000100900788c */ /* 0x000fe4000bf26070 */
[----:B------:R-:W-:Y:S01]  /*00b0*/  IMAD R15, R0, UR9, RZ ;  /* 0x00000009000f7c24 */ /* 0x000fe2000f8e02ff */
[----:B------:R-:W-:Y:S01]  /*00c0*/  ULOP3.LUT UR10, UR9, 0xf, URZ, 0xc0, !UPT ;  /* 0x0000000f090a7892 */ /* 0x000fe2000f8ec0ff */
[----:B------:R-:W-:Y:S01]  /*00d0*/  CS2R R6, SRZ ;  /* 0x0000000000067805 */ /* 0x000fe2000001ff00 */
[----:B------:R-:W-:Y:S02]  /*00e0*/  UMOV UR4, URZ ;  /* 0x000000ff00047c82 */ /* 0x000fe40008000000 */
[----:B------:R-:W-:Y:S02]  /*00f0*/  UISETP.NE.AND UP0, UPT, UR10, URZ, UPT ;  /* 0x000000ff0a00728c */ /* 0x000fe4000bf05270 */
[----:B------:R-:W-:Y:S09]  /*0100*/  BRA.U !UP1, `(.L_x_1) ;  /* 0x00000005094c7547 */ /* 0x000ff2000b800000 */
[----:B------:R-:W0:Y:S01]  /*0110*/  LDCU.128 UR12, c[0x0][0x380] ;  /* 0x00007000ff0c77ac */ /* 0x000e220008000c00 */
[----:B------:R-:W-:Y:S02]  /*0120*/  MOV R14, R15 ;  /* 0x0000000f000e7202 */ /* 0x000fe40000000f00 */
[----:B------:R-:W-:Y:S01]  /*0130*/  CS2R R6, SRZ ;  /* 0x0000000000067805 */ /* 0x000fe2000001ff00 */
[----:B------:R-:W-:-:S04]  /*0140*/  ULOP3.LUT UR4, UR9, 0x7ffffff0, URZ, 0xc0, !UPT ;  /* 0x7ffffff009047892 */ /* 0x000fc8000f8ec0ff */
[----:B------:R-:W-:Y:S02]  /*0150*/  UIADD3 UR11, UPT, UPT, -UR4, URZ, URZ ;  /* 0x000000ff040b7290 */ /* 0x000fe4000fffe1ff */
[----:B0-----:R-:W-:Y:S02]  /*0160*/  UIADD3 UR7, UP1, UPT, UR12, 0x40, URZ ;  /* 0x000000400c077890 */ /* 0x001fe4000ff3e0ff */
[----:B------:R-:W-:Y:S02]  /*0170*/  UIADD3 UR5, UP2, UPT, UR14, 0x40, URZ ;  /* 0x000000400e057890 */ /* 0x000fe4000ff5e0ff */
[----:B------:R-:W-:Y:S02]  /*0180*/  UIADD3.X UR8, UPT, UPT, URZ, UR13, URZ, UP1, !UPT ;  /* 0x0000000dff087290 */ /* 0x000fe40008ffe4ff */
[----:B------:R-:W-:-:S12]  /*0190*/  UIADD3.X UR6, UPT, UPT, URZ, UR15, URZ, UP2, !UPT ;  /* 0x0000000fff067290 */ /* 0x000fd800097fe4ff */
.L_x_2:
[----:B------:R-:W-:Y:S02]  /*01a0*/  MOV R2, UR7 ;  /* 0x0000000700027c02 */ /* 0x000fe40008000f00 */
[----:B------:R-:W-:Y:S02]  /*01b0*/  MOV R3, UR8 ;  /* 0x0000000800037c02 */ /* 0x000fe40008000f00 */
[----:B------:R-:W-:Y:S02]  /*01c0*/  MOV R4, UR5 ;  /* 0x0000000500047c02 */ /* 0x000fe40008000f00 */
[----:B------:R-:W-:Y:S01]  /*01d0*/  MOV R5, UR6 ;  /* 0x0000000600057c02 */ /* 0x000fe20008000f00 */
[----:B------:R-:W-:-:S04]  /*01e0*/  IMAD.WIDE R2, R14, 0x8, R2 ;  /* 0x000000080e027825 */ /* 0x000fc800078e0202 */
[----:B------:R-:W-:Y:S01]  /*01f0*/  IMAD.WIDE R4, R14, 0x8, R4 ;  /* 0x000000080e047825 */ /* 0x000fe200078e0204 */
[----:B------:R-:W2:Y:S04]  /*0200*/  LDG.E.64 R8, desc[UR16][R2.64+-0x40] ;  /* 0xffffc01002087981 */ /* 0x000ea8000c1e1b00 */
[----:B------:R-:W2:Y:S04]  /*0210*/  LDG.E.64 R20, desc[UR16][R4.64+-0x40] ;  /* 0xffffc01004147981 */ /* 0x000ea8000c1e1b00 */
[----:B------:R-:W3:Y:S04]  /*0220*/  LDG.E.64 R16, desc[UR16][R2.64+-0x38] ;  /* 0xffffc81002107981 */ /* 0x000ee8000c1e1b00 */
[----:B------:R-:W3:Y:S04]  /*0230*/  LDG.E.64 R18, desc[UR16][R4.64+-0x38] ;  /* 0xffffc81004127981 */ /* 0x000ee8000c1e1b00 */
[----:B------:R-:W4:Y:S04]  /*0240*/  LDG.E.64 R12, desc[UR16][R2.64+-0x30] ;  /* 0xffffd010020c7981 */ /* 0x000f28000c1e1b00 */
[----:B------:R-:W4:Y:S04]  /*0250*/  LDG.E.64 R10, desc[UR16][R4.64+-0x30] ;  /* 0xffffd010040a7981 */ /* 0x000f28000c1e1b00 */
[----:B------:R-:W5:Y:S04]  /*0260*/  LDG.E.64 R22, desc[UR16][R4.64+-0x20] ;  /* 0xffffe01004167981 */ /* 0x000f68000c1e1b00 */
[----:B------:R-:W5:Y:S04]  /*0270*/  LDG.E.64 R26, desc[UR16][R2.64+0x38] ;  /* 0x00003810021a7981 */ /* 0x000f68000c1e1b00 */
[----:B------:R-:W5:Y:S01]  /*0280*/  LDG.E.64 R28, desc[UR16][R4.64+0x38] ;  /* 0x00003810041c7981 */ /* 0x000f62000c1e1b00 */
[----:B--2---:R-:W-:-:S03]  /*0290*/  DADD R24, R8, -R20 ;  /* 0x0000000008187229 */ /* 0x004fc60000000814 */
[----:B------:R-:W2:Y:S04]  /*02a0*/  LDG.E.64 R8, desc[UR16][R2.64+-0x28] ;  /* 0xffffd81002087981 */ /* 0x000ea8000c1e1b00 */
[----:B------:R-:W2:Y:S01]  /*02b0*/  LDG.E.64 R20, desc[UR16][R4.64+-0x28] ;  /* 0xffffd81004147981 */ /* 0x000ea2000c1e1b00 */
[----:B------:R-:W-:Y:S02]  /*02c0*/  DFMA R24, R24, R24, R6 ;  /* 0x000000181818722b */ /* 0x000fe40000000006 */
[----:B---3--:R-:W-:Y:S01]  /*02d0*/  DADD R16, R16, -R18 ;  /* 0x0000000010107229 */ /* 0x008fe20000000812 */
[----:B------:R-:W5:Y:S04]  /*02e0*/  LDG.E.64 R6, desc[UR16][R2.64+-0x20] ;  /* 0xffffe01002067981 */ /* 0x000f68000c1e1b00 */
[----:B------:R-:W3:Y:S03]  /*02f0*/  LDG.E.64 R18, desc[UR16][R4.64+-0x10] ;  /* 0xfffff01004127981 */ /* 0x000ee6000c1e1b00 */
[----:B------:R-:W-:-:S02]  /*0300*/  DFMA R24, R16, R16, R24 ;  /* 0x000000101018722b */ /* 0x000fc40000000018 */
[----:B----4-:R-:W-:Y:S01]  /*0310*/  DADD R16, R12, -R10 ;  /* 0x000000000c107229 */ /* 0x010fe2000000080a */
[----:B------:R-:W4:Y:S04]  /*0320*/  LDG.E.64 R10, desc[UR16][R2.64+-0x18] ;  /* 0xffffe810020a7981 */ /* 0x000f28000c1e1b00 */
[----:B------:R-:W4:Y:S03]  /*0330*/  LDG.E.64 R12, desc[UR16][R4.64+-0x18] ;  /* 0xffffe810040c7981 */ /* 0x000f26000c1e1b00 */
[----:B------:R-:W-:Y:S02]  /*0340*/  DFMA R24, R16, R16, R24 ;  /* 0x000000101018722b */ /* 0x000fe40000000018 */
[----:B------:R-:W3:Y:S01]  /*0350*/  LDG.E.64 R16, desc[UR16][R2.64+-0x10] ;  /* 0xfffff01002107981 */ /* 0x000ee2000c1e1b00 */
[----:B--2---:R-:W-:-:S02]  /*0360*/  DADD R8, R8, -R20 ;  /* 0x0000000008087229 */ /* 0x004fc40000000814 */
[----:B-----5:R-:W-:Y:S01]  /*0370*/  DADD R22, R6, -R22 ;  /* 0x0000000006167229 */ /* 0x020fe20000000816 */
[----:B------:R-:W2:Y:S05]  /*0380*/  LDG.E.64 R6, desc[UR16][R2.64+-0x8] ;  /* 0xfffff81002067981 */ /* 0x000eaa000c1e1b00 */
[----:B------:R-:W-:Y:S02]  /*0390*/  DFMA R24, R8, R8, R24 ;  /* 0x000000080818722b */ /* 0x000fe40000000018 */
[----:B------:R-:W2:Y:S06]  /*03a0*/  LDG.E.64 R8, desc[UR16][R4.64+-0x8] ;  /* 0xfffff81004087981 */ /* 0x000eac000c1e1b00 */
[----:B------:R-:W-:Y:S01]  /*03b0*/  DFMA R24, R22, R22, R24 ;  /* 0x000000161618722b */ /* 0x000fe20000000018 */
[----:B------:R-:W5:Y:S01]  /*03c0*/  LDG.E.64 R22, desc[UR16][R2.64+0x8] ;  /* 0x0000081002167981 */ /* 0x000f62000c1e1b00 */
[----:B----4-:R-:W-:-:S03]  /*03d0*/  DADD R20, R10, -R12 ;  /* 0x000000000a147229 */ /* 0x010fc6000000080c */
[----:B------:R-:W4:Y:S04]  /*03e0*/  LDG.E.64 R10, desc[UR16][R2.64] ;  /* 0x00000010020a7981 */ /* 0x000f28000c1e1b00 */
[----:B------:R-:W4:Y:S01]  /*03f0*/  LDG.E.64 R12, desc[UR16][R4.64] ;  /* 0x00000010040c7981 */ /* 0x000f22000c1e1b00 */
[----:B---3--:R-:W-:Y:S02]  /*0400*/  DADD R16, R16, -R18 ;  /* 0x0000000010107229 */ /* 0x008fe40000000812 */
[----:B------:R-:W-:Y:S01]  /*0410*/  DFMA R24, R20, R20, R24 ;  /* 0x000000141418722b */ /* 0x000fe20000000018 */
[----:B------:R-:W3:Y:S04]  /*0420*/  LDG.E.64 R18, desc[UR16][R2.64+0x10] ;  /* 0x0000101002127981 */ /* 0x000ee8000c1e1b00 */
[----:B------:R-:W5:Y:S03]  /*0430*/  LDG.E.64 R20, desc[UR16][R4.64+0x8] ;  /* 0x0000081004147981 */ /* 0x000f66000c1e1b00 */
[----:B------:R-:W-:Y:S01]  /*0440*/  DFMA R24, R16, R16, R24 ;  /* 0x000000101018722b */ /* 0x000fe20000000018 */
[----:B------:R-:W3:Y:S01]  /*0450*/  LDG.E.64 R16, desc[UR16][R4.64+0x10] ;  /* 0x0000101004107981 */ /* 0x000ee2000c1e1b00 */
[----:B--2---:R-:W-:-:S03]  /*0460*/  DADD R6, R6, -R8 ;  /* 0x0000000006067229 */ /* 0x004fc60000000808 */
[----:B------:R-:W2:Y:S05]  /*0470*/  LDG.E.64 R8, desc[UR16][R2.64+0x18] ;  /* 0x0000181002087981 */ /* 0x000eaa000c1e1b00 */
[----:B------:R-:W-:Y:S02]  /*0480*/  DFMA R24, R6, R6, R24 ;  /* 0x000000060618722b */ /* 0x000fe40000000018 */
[----:B------:R-:W2:Y:S01]  /*0490*/  LDG.E.64 R6, desc[UR16][R4.64+0x18] ;  /* 0x0000181004067981 */ /* 0x000ea2000c1e1b00 */
[----:B----4-:R-:W-:-:S03]  /*04a0*/  DADD R10, R10, -R12 ;  /* 0x000000000a0a7229 */ /* 0x010fc6000000080c */
[----:B------:R-:W4:Y:S01]  /*04b0*/  LDG.E.64 R12, desc[UR16][R2.64+0x20] ;  /* 0x00002010020c7981 */ /* 0x000f22000c1e1b00 */
[----:B-----5:R-:W-:-:S04]  /*04c0*/  DADD R20, R22, -R20 ;  /* 0x0000000016147229 */ /* 0x020fc80000000814 */
[----:B------:R-:W-:Y:S01]  /*04d0*/  DFMA R24, R10, R10, R24 ;  /* 0x0000000a0a18722b */ /* 0x000fe20000000018 */
[----:B------:R-:W5:Y:S04]  /*04e0*/  LDG.E.64 R22, desc[UR16][R2.64+0x28] ;  /* 0x0000281002167981 */ /* 0x000f68000c1e1b00 */
[----:B------:R-:W4:Y:S01]  /*04f0*/  LDG.E.64 R10, desc[UR16][R4.64+0x20] ;  /* 0x00002010040a7981 */ /* 0x000f22000c1e1b00 */
[----:B---3--:R-:W-:Y:S02]  /*0500*/  DADD R16, R18, -R16 ;  /* 0x0000000012107229 */ /* 0x008fe40000000810 */
[----:B------:R-:W-:Y:S01]  /*0510*/  DFMA R24, R20, R20, R24 ;  /* 0x000000141418722b */ /* 0x000fe20000000018 */
[----:B------:R-:W3:Y:S04]  /*0520*/  LDG.E.64 R18, desc[UR16][R2.64+0x30] ;  /* 0x0000301002127981 */ /* 0x000ee8000c1e1b00 */
[----:B------:R-:W5:Y:S03]  /*0530*/  LDG.E.64 R20, desc[UR16][R4.64+0x28] ;  /* 0x0000281004147981 */ /* 0x000f66000c1e1b00 */
[----:B------:R-:W-:Y:S01]  /*0540*/  DFMA R24, R16, R16, R24 ;  /* 0x000000101018722b */ /* 0x000fe20000000018 */
[----:B------:R-:W3:Y:S01]  /*0550*/  LDG.E.64 R16, desc[UR16][R4.64+0x30] ;  /* 0x0000301004107981 */ /* 0x000ee2000c1e1b00 */
[----:B------:R-:W-:Y:S01]  /*0560*/  UIADD3 UR11, UPT, UPT, UR11, 0x10, URZ ;  /* 0x000000100b0b7890 */ /* 0x000fe2000fffe0ff */
[----:B------:R-:W-:-:S03]  /*0570*/  DADD R26, R26, -R28 ;  /* 0x000000001a1a7229 */ /* 0x000fc6000000081c */
[----:B------:R-:W-:Y:S01]  /*0580*/  UISETP.NE.AND UP1, UPT, UR11, URZ, UPT ;  /* 0x000000ff0b00728c */ /* 0x000fe2000bf25270 */
[----:B------:R-:W-:Y:S01]  /*0590*/  IADD3 R14, PT, PT, R14, 0x10, RZ ;  /* 0x000000100e0e7810 */ /* 0x000fe20007ffe0ff */
[----:B--2---:R-:W-:-:S08]  /*05a0*/  DADD R6, R8, -R6 ;  /* 0x0000000008067229 */ /* 0x004fd00000000806 */
[----:B------:R-:W-:Y:S02]  /*05b0*/  DFMA R24, R6, R6, R24 ;  /* 0x000000060618722b */ /* 0x000fe40000000018 */
[----:B----4-:R-:W-:-:S08]  /*05c0*/  DADD R10, R12, -R10 ;  /* 0x000000000c0a7229 */ /* 0x010fd0000000080a */
[----:B------:R-:W-:Y:S02]  /*05d0*/  DFMA R24, R10, R10, R24 ;  /* 0x0000000a0a18722b */ /* 0x000fe40000000018 */
[----:B-----5:R-:W-:Y:S02]  /*05e0*/  DADD R20, R22, -R20 ;  /* 0x0000000016147229 */ /* 0x020fe40000000814 */
[----:B---3--:R-:W-:-:S06]  /*05f0*/  DADD R16, R18, -R16 ;  /* 0x0000000012107229 */ /* 0x008fcc0000000810 */
[----:B------:R-:W-:-:S08]  /*0600*/  DFMA R24, R20, R20, R24 ;  /* 0x000000141418722b */ /* 0x000fd00000000018 */
[----:B------:R-:W-:-:S08]  /*0610*/  DFMA R24, R16, R16, R24 ;  /* 0x000000101018722b */ /* 0x000fd00000000018 */
[----:B------:R-:W-:Y:S01]  /*0620*/  DFMA R6, R26, R26, R24 ;  /* 0x0000001a1a06722b */ /* 0x000fe20000000018 */
[----:B------:R-:W-:Y:S10]  /*0630*/  BRA.U UP1, `(.L_x_2) ;  /* 0xfffffff901d87547 */ /* 0x000ff4000b83ffff */
.L_x_1:
[----:B------:R-:W-:Y:S05]  /*0640*/  BRA.U !UP0, `(.L_x_0) ;  /* 0x0000000508507547 */ /* 0x000fea000b800000 */
[----:B------:R-:W-:Y:S02]  /*0650*/  UISETP.GE.U32.AND UP0, UPT, UR10, 0x8, UPT ;  /* 0x000000080a00788c */ /* 0x000fe4000bf06070 */
[----:B------:R-:W-:-:S04]  /*0660*/  ULOP3.LUT UR6, UR9, 0x7, URZ, 0xc0, !UPT ;  /* 0x0000000709067892 */ /* 0x000fc8000f8ec0ff */
[----:B------:R-:W-:-:S03]  /*0670*/  UISETP.NE.AND UP1, UPT, UR6, URZ, UPT ;  /* 0x000000ff0600728c */ /* 0x000fc6000bf25270 */
[----:B------:R-:W-:Y:S08]  /*0680*/  BRA.U !UP0, `(.L_x_3) ;  /* 0x0000000108987547 */ /* 0x000ff0000b800000 */
[----:B------:R-:W0:Y:S01]  /*0690*/  LDC.64 R16, c[0x0][0x380] ;  /* 0x0000e000ff107b82 */ /* 0x000e220000000a00 */
[----:B------:R-:W-:-:S07]  /*06a0*/  IADD3 R5, PT, PT, R15, UR4, RZ ;  /* 0x000000040f057c10 */ /* 0x000fce000fffe0ff */
[----:B------:R-:W1:Y:S01]  /*06b0*/  LDC.64 R2, c[0x0][0x388] ;  /* 0x0000e200ff027b82 */ /* 0x000e620000000a00 */
[----:B0-----:R-:W-:-:S05]  /*06c0*/  IMAD.WIDE R16, R5, 0x8, R16 ;  /* 0x0000000805107825 */ /* 0x001fca00078e0210 */
[----:B------:R-:W2:Y:S01]  /*06d0*/  LDG.E.64 R18, desc[UR16][R16.64+0x8] ;  /* 0x0000081010127981 */ /* 0x000ea2000c1e1b00 */
[----:B-1----:R-:W-:-:S03]  /*06e0*/  IMAD.WIDE R2, R5, 0x8, R2 ;  /* 0x0000000805027825 */ /* 0x002fc600078e0202 */
[----:B------:R-:W3:Y:S04]  /*06f0*/  LDG.E.64 R24, desc[UR16][R16.64+0x10] ;  /* 0x0000101010187981 */ /* 0x000ee8000c1e1b00 */
[----:B------:R-:W4:Y:S04]  /*0700*/  LDG.E.64 R4, desc[UR16][R16.64] ;  /* 0x0000001010047981 */ /* 0x000f28000c1e1b00 */
[----:B------:R-:W4:Y:S04]  /*0710*/  LDG.E.64 R8, desc[UR16][R2.64] ;  /* 0x0000001002087981 */ /* 0x000f28000c1e1b00 */
[----:B------:R-:W2:Y:S04]  /*0720*/  LDG.E.64 R20, desc[UR16][R2.64+0x8] ;  /* 0x0000081002147981 */ /* 0x000ea8000c1e1b00 */
[----:B------:R-:W3:Y:S04]  /*0730*/  LDG.E.64 R22, desc[UR16][R2.64+0x10] ;  /* 0x0000101002167981 */ /* 0x000ee8000c1e1b00 */
[----:B------:R-:W5:Y:S04]  /*0740*/  LDG.E.64 R12, desc[UR16][R16.64+0x18] ;  /* 0x00001810100c7981 */ /* 0x000f68000c1e1b00 */
[----:B------:R-:W5:Y:S04]  /*0750*/  LDG.E.64 R10, desc[UR16][R2.64+0x18] ;  /* 0x00001810020a7981 */ /* 0x000f68000c1e1b00 */
[----:B------:R-:W5:Y:S01]  /*0760*/  LDG.E.64 R28, desc[UR16][R16.64+0x38] ;  /* 0x00003810101c7981 */ /* 0x000f62000c1e1b00 */
[----:B----4-:R-:W-:-:S03]  /*0770*/  DADD R26, R4, -R8 ;  /* 0x00000000041a7229 */ /* 0x010fc60000000808 */
[----:B------:R-:W4:Y:S04]  /*0780*/  LDG.E.64 R8, desc[UR16][R16.64+0x20] ;  /* 0x0000201010087981 */ /* 0x000f28000c1e1b00 */
[----:B------:R-:W4:Y:S01]  /*0790*/  LDG.E.64 R4, desc[UR16][R2.64+0x20] ;  /* 0x0000201002047981 */ /* 0x000f22000c1e1b00 */
[----:B------:R-:W-:Y:S02]  /*07a0*/  DFMA R6, R26, R26, R6 ;  /* 0x0000001a1a06722b */ /* 0x000fe40000000006 */
[----:B--2---:R-:W-:Y:S01]  /*07b0*/  DADD R26, R18, -R20 ;  /* 0x00000000121a7229 */ /* 0x004fe20000000814 */
[----:B------:R-:W2:Y:S04]  /*07c0*/  LDG.E.64 R20, desc[UR16][R16.64+0x28] ;  /* 0x0000281010147981 */ /* 0x000ea8000c1e1b00 */
[----:B------:R-:W2:Y:S03]  /*07d0*/  LDG.E.64 R18, desc[UR16][R2.64+0x28] ;  /* 0x0000281002127981 */ /* 0x000ea6000c1e1b00 */
[----:B------:R-:W-:-:S02]  /*07e0*/  DFMA R6, R26, R26, R6 ;  /* 0x0000001a1a06722b */ /* 0x000fc40000000006 */
[----:B---3--:R-:W-:Y:S01]  /*07f0*/  DADD R26, R24, -R22 ;  /* 0x00000000181a7229 */ /* 0x008fe20000000816 */
[----:B------:R-:W3:Y:S04]  /*0800*/  LDG.E.64 R24, desc[UR16][R16.64+0x30] ;  /* 0x0000301010187981 */ /* 0x000ee8000c1e1b00 */
[----:B------:R-:W3:Y:S04]  /*0810*/  LDG.E.64 R22, desc[UR16][R2.64+0x30] ;  /* 0x0000301002167981 */ /* 0x000ee8000c1e1b00 */
[----:B------:R-:W3:Y:S01]  /*0820*/  LDG.E.64 R2, desc[UR16][R2.64+0x38] ;  /* 0x0000381002027981 */ /* 0x000ee2000c1e1b00 */
[----:B------:R-:W-:-:S02]  /*0830*/  DFMA R6, R26, R26, R6 ;  /* 0x0000001a1a06722b */ /* 0x000fc40000000006 */
[----:B-----5:R-:W-:-:S08]  /*0840*/  DADD R10, R12, -R10 ;  /* 0x000000000c0a7229 */ /* 0x020fd0000000080a */
[----:B------:R-:W-:Y:S01]  /*0850*/  DFMA R6, R10, R10, R6 ;  /* 0x0000000a0a06722b */ /* 0x000fe20000000006 */
[----:B------:R-:W-:Y:S01]  /*0860*/  UIADD3 UR4, UPT, UPT, UR4, 0x8, URZ ;  /* 0x0000000804047890 */ /* 0x000fe2000fffe0ff */
[----:B----4-:R-:W-:-:S08]  /*0870*/  DADD R4, R8, -R4 ;  /* 0x0000000008047229 */ /* 0x010fd00000000804 */
[----:B------:R-:W-:Y:S02]  /*0880*/  DFMA R6, R4, R4, R6 ;  /* 0x000000040406722b */ /* 0x000fe40000000006 */
[----:B--2---:R-:W-:-:S08]  /*0890*/  DADD R18, R20, -R18 ;  /* 0x0000000014127229 */ /* 0x004fd00000000812 */
[----:B------:R-:W-:Y:S02]  /*08a0*/  DFMA R6, R18, R18, R6 ;  /* 0x000000121206722b */ /* 0x000fe40000000006 */
[----:B---3--:R-:W-:-:S08]  /*08b0*/  DADD R22, R24, -R22 ;  /* 0x0000000018167229 */ /* 0x008fd00000000816 */
[----:B------:R-:W-:Y:S02]  /*08c0*/  DFMA R6, R22, R22, R6 ;  /* 0x000000161606722b */ /* 0x000fe40000000006 */
[----:B------:R-:W-:-:S08]  /*08d0*/  DADD R28, R28, -R2 ;  /* 0x000000001c1c7229 */ /* 0x000fd00000000802 */
[----:B------:R-:W-:-:S11]  /*08e0*/  DFMA R6, R28, R28, R6 ;  /* 0x0000001c1c06722b */ /* 0x000fd60000000006 */
.L_x_3:
        /* <DEDUP_REMOVED lines=12> */
[----:B------:R-:W2:Y:S04]  /*09b0*/  LDG.E.64 R24, desc[UR16][R22.64] ;  /* 0x0000001016187981 */ /* 0x000ea8000c1e1b00 */
[----:B------:R-:W3:Y:S04]  /*09c0*/  LDG.E.64 R10, desc[UR16][R22.64+0x8] ;  /* 0x00000810160a7981 */ /* 0x000ee8000c1e1b00 */
[----:B------:R-:W4:Y:S04]  /*09d0*/  LDG.E.64 R4, desc[UR16][R18.64+0x10] ;  /* 0x0000101012047981 */ /* 0x000f28000c1e1b00 */
[----:B------:R-:W4:Y:S04]  /*09e0*/  LDG.E.64 R2, desc[UR16][R22.64+0x10] ;  /* 0x0000101016027981 */ /* 0x000f28000c1e1b00 */
[----:B------:R-:W5:Y:S04]  /*09f0*/  LDG.E.64 R12, desc[UR16][R18.64+0x18] ;  /* 0x00001810120c7981 */ /* 0x000f68000c1e1b00 */
[----:B------:R-:W5:Y:S01]  /*0a00*/  LDG.E.64 R16, desc[UR16][R22.64+0x18] ;  /* 0x0000181016107981 */ /* 0x000f62000c1e1b00 */
[----:B------:R-:W-:Y:S01]  /*0a10*/  UIADD3 UR4, UPT, UPT, UR4, 0x4, URZ ;  /* 0x0000000404047890 */ /* 0x000fe2000fffe0ff */
[----:B--2---:R-:W-:-:S02]  /*0a20*/  DADD R20, R20, -R24 ;  /* 0x0000000014147229 */ /* 0x004fc40000000818 */
[----:B---3--:R-:W-:-:S06]  /*0a30*/  DADD R8, R8, -R10 ;  /* 0x0000000008087229 */ /* 0x008fcc000000080a */
[----:B------:R-:W-:Y:S02]  /*0a40*/  DFMA R6, R20, R20, R6 ;  /* 0x000000141406722b */ /* 0x000fe40000000006 */
[----:B----4-:R-:W-:-:S06]  /*0a50*/  DADD R2, R4, -R2 ;  /* 0x0000000004027229 */ /* 0x010fcc0000000802 */
[----:B------:R-:W-:Y:S02]  /*0a60*/  DFMA R6, R8, R8, R6 ;  /* 0x000000080806722b */ /* 0x000fe40000000006 */
[----:B-----5:R-:W-:-:S06]  /*0a70*/  DADD R12, R12, -R16 ;  /* 0x000000000c0c7229 */ /* 0x020fcc0000000810 */
[----:B------:R-:W-:-:S08]  /*0a80*/  DFMA R6, R2, R2, R6 ;  /* 0x000000020206722b */ /* 0x000fd00000000006 */
[----:B------:R-:W-:-:S11]  /*0a90*/  DFMA R6, R12, R12, R6 ;  /* 0x0000000c0c06722b */ /* 0x000fd60000000006 */
.L_x_4:
[----:B------:R-:W-:Y:S05]  /*0aa0*/  BRA.U !UP1, `(.L_x_0) ;  /* 0x0000000109387547 */ /* 0x000fea000b800000 */
[----:B------:R-:W0:Y:S01]  /*0ab0*/  LDC.64 R12, c[0x0][0x380] ;  /* 0x0000e000ff0c7b82 */ /* 0x000e220000000a00 */
[----:B------:R-:W-:Y:S01]  /*0ac0*/  IADD3 R15, PT, PT, R15, UR4, RZ ;  /* 0x000000040f0f7c10 */ /* 0x000fe2000fffe0ff */
[----:B------:R-:W-:-:S06]  /*0ad0*/  UIADD3 UR5, UPT, UPT, -UR5, URZ, URZ ;  /* 0x000000ff05057290 */ /* 0x000fcc000fffe1ff */
[----:B------:R-:W1:Y:S06]  /*0ae0*/  LDC.64 R10, c[0x0][0x388] ;  /* 0x0000e200ff0a7b82 */ /* 0x000e6c0000000a00 */
.L_x_5:
[----:B-1----:R-:W-:-:S04]  /*0af0*/  IMAD.WIDE R2, R15, 0x8, R10 ;  /* 0x000000080f027825 */ /* 0x002fc800078e020a */
[C---:B0-----:R-:W-:Y:S02]  /*0b00*/  IMAD.WIDE R4, R15.reuse, 0x8, R12 ;  /* 0x000000080f047825 */ /* 0x041fe400078e020c */
[----:B------:R-:W2:Y:S04]  /*0b10*/  LDG.E.64 R2, desc[UR16][R2.64] ;  /* 0x0000001002027981 */ /* 0x000ea8000c1e1b00 */
[----:B------:R-:W2:Y:S01]  /*0b20*/  LDG.E.64 R4, desc[UR16][R4.64] ;  /* 0x0000001004047981 */ /* 0x000ea2000c1e1b00 */
[----:B------:R-:W-:Y:S01]  /*0b30*/  UIADD3 UR5, UPT, UPT, UR5, 0x1, URZ ;  /* 0x0000000105057890 */ /* 0x000fe2000fffe0ff */
[----:B------:R-:W-:-:S03]  /*0b40*/  IADD3 R15, PT, PT, R15, 0x1, RZ ;  /* 0x000000010f0f7810 */ /* 0x000fc60007ffe0ff */
[----:B------:R-:W-:Y:S01]  /*0b50*/  UISETP.NE.AND UP0, UPT, UR5, URZ, UPT ;  /* 0x000000ff0500728c */ /* 0x000fe2000bf05270 */
[----:B--2---:R-:W-:-:S08]  /*0b60*/  DADD R8, R4, -R2 ;  /* 0x0000000004087229 */ /* 0x004fd00000000802 */
[----:B------:R-:W-:Y:S01]  /*0b70*/  DFMA R6, R8, R8, R6 ;  /* 0x000000080806722b */ /* 0x000fe20000000006 */
[----:B------:R-:W-:Y:S10]  /*0b80*/  BRA.U UP0, `(.L_x_5) ;  /* 0xfffffffd00d87547 */ /* 0x000ff4000b83ffff */
.L_x_0:
[----:B------:R-:W0:Y:S02]  /*0b90*/  LDC.64 R2, c[0x0][0x390] ;  /* 0x0000e400ff027b82 */ /* 0x000e240000000a00 */
[----:B0-----:R-:W-:-:S05]  /*0ba0*/  IMAD.WIDE R2, R0, 0x8, R2 ;  /* 0x0000000800027825 */ /* 0x001fca00078e0202 */
[----:B------:R-:W-:Y:S01]  /*0bb0*/  STG.E.64 desc[UR16][R2.64], R6 ;  /* 0x0000000602007986 */ /* 0x000fe2000c101b10 */
[----:B------:R-:W-:Y:S05]  /*0bc0*/  EXIT ;  /* 0x000000000000794d */ /* 0x000fea0003800000 */
.L_x_6:
[----:B------:R-:W-:-:S00]  /*0bd0*/  BRA `(.L_x_6) ;  /* 0xfffffffc00fc7947 */ /* 0x000fc0000383ffff */
[----:B------:R-:W-:-:S00]  /*0be0*/  NOP ;  /* 0x0000000000007918 */ /* 0x000fc00000000000 */
        /* <DEDUP_REMOVED lines=9> */
.L_x_7:


//--------------------- .nv.shared.reserved.0     --------------------------
	.section	.nv.shared.reserved.0,"aw",@nobits
	.weak		__nv_reservedSMEM_offset_0_alias
	.size		__nv_reservedSMEM_offset_0_alias, 0, 64
	.other		__nv_reservedSMEM_offset_0_alias,@"STO_CUDA_RESERVED_SHARED STV_DEFAULT"
__nv_reservedSMEM_offset_0_alias:
	.zero		0
	.zero		64


//--------------------- .nv.constant0._Z19calc_sq_dist_kernelPKdS0_Pdi --------------------------
	.section	.nv.constant0._Z19calc_sq_dist_kernelPKdS0_Pdi,"a",@progbits
	.sectionflags	@""
	.align	4
.nv.constant0._Z19calc_sq_dist_kernelPKdS0_Pdi:
	.zero		924


//--------------------- SYMBOLS --------------------------

	.type		.nv.reservedSmem.offset0,@object
	.size		.nv.reservedSmem.offset0,0x4
